//
// Generated by NVIDIA NVVM Compiler
//
// Compiler Build ID: CL-36424714
// Cuda compilation tools, release 13.0, V13.0.88
// Based on NVVM 20.0.0
//

.version 9.0
.target sm_100
.address_size 64

	// .globl	_Z18calculateParallel2Piii
// _ZZ18calculateParallel2PiiiE9sharedMem has been demoted

.visible .entry _Z18calculateParallel2Piii(
	.param .u64 .ptr .align 1 _Z18calculateParallel2Piii_param_0,
	.param .u32 _Z18calculateParallel2Piii_param_1,
	.param .u32 _Z18calculateParallel2Piii_param_2
)
{
	.reg .pred 	%p<52>;
	.reg .b32 	%r<135>;
	.reg .b64 	%rd<5>;
	// demoted variable
	.shared .align 4 .b8 _ZZ18calculateParallel2PiiiE9sharedMem[1296];
	ld.param.u64 	%rd2, [_Z18calculateParallel2Piii_param_0];
	ld.param.u32 	%r29, [_Z18calculateParallel2Piii_param_1];
	ld.param.u32 	%r30, [_Z18calculateParallel2Piii_param_2];
	mov.u32 	%r1, %tid.x;
	mov.u32 	%r2, %tid.y;
	mov.u32 	%r31, %ctaid.x;
	mov.u32 	%r32, %ntid.x;
	mad.lo.s32 	%r3, %r31, %r32, %r1;
	mov.u32 	%r33, %ctaid.y;
	mov.u32 	%r34, %ntid.y;
	mad.lo.s32 	%r4, %r33, %r34, %r2;
	max.s32 	%r35, %r4, %r3;
	setp.ge.s32 	%p5, %r35, %r29;
	setp.lt.s32 	%p6, %r30, 1;
	or.pred  	%p7, %p5, %p6;
	@%p7 bra 	$L__BB0_72;
	cvta.to.global.u64 	%rd3, %rd2;
	setp.eq.s32 	%p8, %r2, 0;
	add.s32 	%r36, %r1, 1;
	shl.b32 	%r37, %r1, 2;
	mov.u32 	%r38, _ZZ18calculateParallel2PiiiE9sharedMem;
	add.s32 	%r5, %r38, %r37;
	setp.eq.s32 	%p9, %r1, 0;
	add.s32 	%r39, %r2, 1;
	mad.lo.s32 	%r6, %r2, 72, %r38;
	add.s32 	%r7, %r6, 72;
	add.s32 	%r8, %r29, -1;
	setp.eq.s32 	%p10, %r2, %r8;
	setp.eq.s32 	%p11, %r1, %r8;
	or.b32  	%r9, %r1, %r2;
	and.pred  	%p1, %p9, %p10;
	and.pred  	%p2, %p11, %p10;
	and.pred  	%p3, %p8, %p11;
	mad.lo.s32 	%r40, %r29, %r4, %r3;
	mul.wide.s32 	%rd4, %r40, 4;
	add.s64 	%rd1, %rd3, %rd4;
	add.s32 	%r10, %r7, %r37;
	max.u32 	%r41, %r36, %r39;
	setp.lt.u32 	%p4, %r41, %r8;
	setp.eq.s32 	%p12, %r30, 1;
	@%p12 bra 	$L__BB0_48;
	and.b32  	%r42, %r30, 2147483646;
	neg.s32 	%r128, %r42;
$L__BB0_3:
	setp.ne.s32 	%p13, %r2, 0;
	@%p13 bra 	$L__BB0_5;
	mov.b32 	%r43, 0;
	st.shared.u32 	[%r5+4], %r43;
$L__BB0_5:
	setp.ne.s32 	%p14, %r1, 0;
	@%p14 bra 	$L__BB0_7;
	mov.b32 	%r44, 0;
	st.shared.u32 	[%r7], %r44;
$L__BB0_7:
	setp.ne.s32 	%p15, %r2, %r8;
	@%p15 bra 	$L__BB0_9;
	mov.b32 	%r45, 0;
	st.shared.u32 	[%r5+1228], %r45;
$L__BB0_9:
	setp.ne.s32 	%p16, %r1, %r8;
	@%p16 bra 	$L__BB0_11;
	mov.b32 	%r46, 0;
	st.shared.u32 	[%r6+140], %r46;
$L__BB0_11:
	setp.ne.s32 	%p17, %r9, 0;
	@%p17 bra 	$L__BB0_13;
	mov.b32 	%r47, 0;
	st.shared.u32 	[_ZZ18calculateParallel2PiiiE9sharedMem], %r47;
$L__BB0_13:
	not.pred 	%p18, %p1;
	@%p18 bra 	$L__BB0_15;
	mov.b32 	%r48, 0;
	st.shared.u32 	[_ZZ18calculateParallel2PiiiE9sharedMem+68], %r48;
$L__BB0_15:
	not.pred 	%p19, %p2;
	@%p19 bra 	$L__BB0_17;
	mov.b32 	%r49, 0;
	st.shared.u32 	[_ZZ18calculateParallel2PiiiE9sharedMem+1292], %r49;
$L__BB0_17:
	not.pred 	%p20, %p3;
	@%p20 bra 	$L__BB0_19;
	mov.b32 	%r50, 0;
	st.shared.u32 	[_ZZ18calculateParallel2PiiiE9sharedMem+1224], %r50;
$L__BB0_19:
	ld.global.u32 	%r52, [%rd1];
	st.shared.u32 	[%r10+4], %r52;
	bar.sync 	0;
	ld.shared.u32 	%r13, [%r10+4];
	mov.b32 	%r129, 0;
	not.pred 	%p21, %p4;
	@%p21 bra 	$L__BB0_21;
	ld.shared.u32 	%r53, [%r10+-72];
	ld.shared.u32 	%r54, [%r10+-68];
	add.s32 	%r55, %r54, %r53;
	ld.shared.u32 	%r56, [%r10+-64];
	add.s32 	%r57, %r56, %r55;
	ld.shared.u32 	%r58, [%r10];
	add.s32 	%r59, %r58, %r57;
	add.s32 	%r60, %r13, %r59;
	ld.shared.u32 	%r61, [%r10+8];
	add.s32 	%r62, %r61, %r60;
	ld.shared.u32 	%r63, [%r10+72];
	add.s32 	%r64, %r63, %r62;
	ld.shared.u32 	%r65, [%r10+76];
	add.s32 	%r66, %r65, %r64;
	ld.shared.u32 	%r67, [%r10+80];
	add.s32 	%r129, %r67, %r66;
$L__BB0_21:
	sub.s32 	%r69, %r129, %r13;
	mov.b32 	%r130, 1;
	setp.eq.s32 	%p22, %r69, 3;
	@%p22 bra 	$L__BB0_25;
	setp.ne.s32 	%p23, %r69, 2;
	@%p23 bra 	$L__BB0_24;
	setp.ne.s32 	%p24, %r13, 0;
	selp.u32 	%r130, 1, 0, %p24;
	bra.uni 	$L__BB0_25;
$L__BB0_24:
	mov.b32 	%r130, 0;
$L__BB0_25:
	setp.ne.s32 	%p25, %r2, 0;
	st.global.u32 	[%rd1], %r130;
	bar.sync 	0;
	@%p25 bra 	$L__BB0_27;
	mov.b32 	%r71, 0;
	st.shared.u32 	[%r5+4], %r71;
$L__BB0_27:
	setp.ne.s32 	%p26, %r1, 0;
	@%p26 bra 	$L__BB0_29;
	mov.b32 	%r72, 0;
	st.shared.u32 	[%r7], %r72;
$L__BB0_29:
	setp.ne.s32 	%p27, %r2, %r8;
	@%p27 bra 	$L__BB0_31;
	mov.b32 	%r73, 0;
	st.shared.u32 	[%r5+1228], %r73;
$L__BB0_31:
	setp.ne.s32 	%p28, %r1, %r8;
	@%p28 bra 	$L__BB0_33;
	mov.b32 	%r74, 0;
	st.shared.u32 	[%r6+140], %r74;
$L__BB0_33:
	setp.ne.s32 	%p29, %r9, 0;
	@%p29 bra 	$L__BB0_35;
	mov.b32 	%r75, 0;
	st.shared.u32 	[_ZZ18calculateParallel2PiiiE9sharedMem], %r75;
$L__BB0_35:
	@%p18 bra 	$L__BB0_37;
	mov.b32 	%r76, 0;
	st.shared.u32 	[_ZZ18calculateParallel2PiiiE9sharedMem+68], %r76;
$L__BB0_37:
	@%p19 bra 	$L__BB0_39;
	mov.b32 	%r77, 0;
	st.shared.u32 	[_ZZ18calculateParallel2PiiiE9sharedMem+1292], %r77;
$L__BB0_39:
	@%p20 bra 	$L__BB0_41;
	mov.b32 	%r78, 0;
	st.shared.u32 	[_ZZ18calculateParallel2PiiiE9sharedMem+1224], %r78;
$L__BB0_41:
	ld.global.u32 	%r80, [%rd1];
	st.shared.u32 	[%r10+4], %r80;
	bar.sync 	0;
	ld.shared.u32 	%r18, [%r10+4];
	mov.b32 	%r131, 0;
	@%p21 bra 	$L__BB0_43;
	ld.shared.u32 	%r81, [%r10+-72];
	ld.shared.u32 	%r82, [%r10+-68];
	add.s32 	%r83, %r82, %r81;
	ld.shared.u32 	%r84, [%r10+-64];
	add.s32 	%r85, %r84, %r83;
	ld.shared.u32 	%r86, [%r10];
	add.s32 	%r87, %r86, %r85;
	add.s32 	%r88, %r18, %r87;
	ld.shared.u32 	%r89, [%r10+8];
	add.s32 	%r90, %r89, %r88;
	ld.shared.u32 	%r91, [%r10+72];
	add.s32 	%r92, %r91, %r90;
	ld.shared.u32 	%r93, [%r10+76];
	add.s32 	%r94, %r93, %r92;
	ld.shared.u32 	%r95, [%r10+80];
	add.s32 	%r131, %r95, %r94;
$L__BB0_43:
	sub.s32 	%r97, %r131, %r18;
	mov.b32 	%r132, 1;
	setp.eq.s32 	%p34, %r97, 3;
	@%p34 bra 	$L__BB0_47;
	setp.ne.s32 	%p35, %r97, 2;
	@%p35 bra 	$L__BB0_46;
	setp.ne.s32 	%p36, %r18, 0;
	selp.u32 	%r132, 1, 0, %p36;
	bra.uni 	$L__BB0_47;
$L__BB0_46:
	mov.b32 	%r132, 0;
$L__BB0_47:
	st.global.u32 	[%rd1], %r132;
	bar.sync 	0;
	add.s32 	%r128, %r128, 2;
	setp.ne.s32 	%p37, %r128, 0;
	@%p37 bra 	$L__BB0_3;
$L__BB0_48:
	and.b32  	%r99, %r30, 1;
	setp.eq.b32 	%p38, %r99, 1;
	not.pred 	%p39, %p38;
	@%p39 bra 	$L__BB0_72;
	setp.ne.s32 	%p40, %r2, 0;
	@%p40 bra 	$L__BB0_51;
	mov.b32 	%r100, 0;
	st.shared.u32 	[%r5+4], %r100;
$L__BB0_51:
	setp.ne.s32 	%p41, %r1, 0;
	@%p41 bra 	$L__BB0_53;
	mov.b32 	%r101, 0;
	st.shared.u32 	[%r7], %r101;
$L__BB0_53:
	setp.ne.s32 	%p42, %r2, %r8;
	@%p42 bra 	$L__BB0_55;
	mov.b32 	%r102, 0;
	st.shared.u32 	[%r5+1228], %r102;
$L__BB0_55:
	setp.ne.s32 	%p43, %r1, %r8;
	@%p43 bra 	$L__BB0_57;
	mov.b32 	%r103, 0;
	st.shared.u32 	[%r6+140], %r103;
$L__BB0_57:
	setp.ne.s32 	%p44, %r9, 0;
	@%p44 bra 	$L__BB0_59;
	mov.b32 	%r104, 0;
	st.shared.u32 	[_ZZ18calculateParallel2PiiiE9sharedMem], %r104;
$L__BB0_59:
	not.pred 	%p45, %p1;
	@%p45 bra 	$L__BB0_61;
	mov.b32 	%r105, 0;
	st.shared.u32 	[_ZZ18calculateParallel2PiiiE9sharedMem+68], %r105;
$L__BB0_61:
	not.pred 	%p46, %p2;
	@%p46 bra 	$L__BB0_63;
	mov.b32 	%r106, 0;
	st.shared.u32 	[_ZZ18calculateParallel2PiiiE9sharedMem+1292], %r106;
$L__BB0_63:
	not.pred 	%p47, %p3;
	@%p47 bra 	$L__BB0_65;
	mov.b32 	%r107, 0;
	st.shared.u32 	[_ZZ18calculateParallel2PiiiE9sharedMem+1224], %r107;
$L__BB0_65:
	ld.global.u32 	%r109, [%rd1];
	st.shared.u32 	[%r10+4], %r109;
	bar.sync 	0;
	ld.shared.u32 	%r24, [%r10+4];
	mov.b32 	%r133, 0;
	not.pred 	%p48, %p4;
	@%p48 bra 	$L__BB0_67;
	ld.shared.u32 	%r110, [%r10+-72];
	ld.shared.u32 	%r111, [%r10+-68];
	add.s32 	%r112, %r111, %r110;
	ld.shared.u32 	%r113, [%r10+-64];
	add.s32 	%r114, %r113, %r112;
	ld.shared.u32 	%r115, [%r10];
	add.s32 	%r116, %r115, %r114;
	add.s32 	%r117, %r24, %r116;
	ld.shared.u32 	%r118, [%r10+8];
	add.s32 	%r119, %r118, %r117;
	ld.shared.u32 	%r120, [%r10+72];
	add.s32 	%r121, %r120, %r119;
	ld.shared.u32 	%r122, [%r10+76];
	add.s32 	%r123, %r122, %r121;
	ld.shared.u32 	%r124, [%r10+80];
	add.s32 	%r133, %r124, %r123;
$L__BB0_67:
	sub.s32 	%r126, %r133, %r24;
	mov.b32 	%r134, 1;
	setp.eq.s32 	%p49, %r126, 3;
	@%p49 bra 	$L__BB0_71;
	setp.ne.s32 	%p50, %r126, 2;
	@%p50 bra 	$L__BB0_70;
	setp.ne.s32 	%p51, %r24, 0;
	selp.u32 	%r134, 1, 0, %p51;
	bra.uni 	$L__BB0_71;
$L__BB0_70:
	mov.b32 	%r134, 0;
$L__BB0_71:
	st.global.u32 	[%rd1], %r134;
	bar.sync 	0;
$L__BB0_72:
	ret;

}


// ===== COMPILED SASS (sm_100) =====

	.target	sm_100

	.elftype	@"ET_EXEC"


//--------------------- .note.nv.tkinfo           --------------------------
	.section	.note.nv.tkinfo,"",@"SHT_NOTE"
	.sectionflags	@"SHF_NOTE_NV_TKINFO"
	.tkinfo
        /*0018*/ 	.word	0x00000002
        /*0030*/ 	.string	""
        /*0030*/ 	.string	"ptxas"
        /*0030*/ 	.string	"Cuda compilation tools, release 13.0, V13.0.88"
        /*0030*/ 	.string	"Build cuda_13.0.r13.0/compiler.36424714_0"
        /*0030*/ 	.string	"-arch sm_100 -m 64 "



//--------------------- .note.nv.cuinfo           --------------------------
	.section	.note.nv.cuinfo,"",@"SHT_NOTE"
	.sectionflags	@"SHF_NOTE_NV_CUINFO"
        /*0018*/ 	.short	0x0002
        /*001a*/ 	.short	0x0064
        /*001c*/ 	.short	0x0082
	.zero		2


//--------------------- .nv.info                  --------------------------
	.section	.nv.info,"",@"SHT_CUDA_INFO"
	.align	4


	//----- nvinfo : EIATTR_REGCOUNT
	.align		4
        /*0000*/ 	.byte	0x04, 0x2f
        /*0002*/ 	.short	(.L_1 - .L_0)
	.align		4
.L_0:
        /*0004*/ 	.word	index@(_Z18calculateParallel2Piii)
        /*0008*/ 	.word	0x0000001a


	//----- nvinfo : EIATTR_FRAME_SIZE
	.align		4
.L_1:
        /*000c*/ 	.byte	0x04, 0x11
        /*000e*/ 	.short	(.L_3 - .L_2)
	.align		4
.L_2:
        /*0010*/ 	.word	index@(_Z18calculateParallel2Piii)
        /*0014*/ 	.word	0x00000000


	//----- nvinfo : EIATTR_MIN_STACK_SIZE
	.align		4
.L_3:
        /*0018*/ 	.byte	0x04, 0x12
        /*001a*/ 	.short	(.L_5 - .L_4)
	.align		4
.L_4:
        /*001c*/ 	.word	index@(_Z18calculateParallel2Piii)
        /*0020*/ 	.word	0x00000000
.L_5:


//--------------------- .nv.compat                --------------------------
	.section	.nv.compat,"",@"SHT_CUDA_COMPAT_INFO"
	.align	4
        /*0000*/ 	.byte	0x02, 0x09, 0x00, 0x00, 0x02, 0x02, 0x01, 0x00, 0x02, 0x05, 0x05, 0x00, 0x03, 0x07, 0x01, 0x01
        /*0010*/ 	.byte	0x02, 0x03, 0x00, 0x00, 0x02, 0x06, 0x01, 0x00, 0x04, 0x0b, 0x08, 0x00, 0x09, 0x00, 0x00, 0x00
        /*0020*/ 	.byte	0x00, 0x00, 0x00, 0x00


//--------------------- .nv.info._Z18calculateParallel2Piii --------------------------
	.section	.nv.info._Z18calculateParallel2Piii,"",@"SHT_CUDA_INFO"
	.sectionflags	@""
	.align	4


	//----- nvinfo : EIATTR_CUDA_API_VERSION
	.align		4
        /*0000*/ 	.byte	0x04, 0x37
        /*0002*/ 	.short	(.L_7 - .L_6)
.L_6:
        /*0004*/ 	.word	0x00000082


	//----- nvinfo : EIATTR_KPARAM_INFO
	.align		4
.L_7:
        /*0008*/ 	.byte	0x04, 0x17
        /*000a*/ 	.short	(.L_9 - .L_8)
.L_8:
        /*000c*/ 	.word	0x00000000
        /*0010*/ 	.short	0x0002
        /*0012*/ 	.short	0x000c
        /*0014*/ 	.byte	0x00, 0xf0, 0x11, 0x00


	//----- nvinfo : EIATTR_KPARAM_INFO
	.align		4
.L_9:
        /*0018*/ 	.byte	0x04, 0x17
        /*001a*/ 	.short	(.L_11 - .L_10)
.L_10:
        /*001c*/ 	.word	0x00000000
        /*0020*/ 	.short	0x0001
        /*0022*/ 	.short	0x0008
        /*0024*/ 	.byte	0x00, 0xf0, 0x11, 0x00


	//----- nvinfo : EIATTR_KPARAM_INFO
	.align		4
.L_11:
        /*0028*/ 	.byte	0x04, 0x17
        /*002a*/ 	.short	(.L_13 - .L_12)
.L_12:
        /*002c*/ 	.word	0x00000000
        /*0030*/ 	.short	0x0000
        /*0032*/ 	.short	0x0000
        /*0034*/ 	.byte	0x00, 0xf5, 0x21, 0x00


	//----- nvinfo : EIATTR_SPARSE_MMA_MASK
	.align		4
.L_13:
        /*0038*/ 	.byte	0x03, 0x50
        /*003a*/ 	.short	0x0000


	//----- nvinfo : EIATTR_MAXREG_COUNT
	.align		4
        /*003c*/ 	.byte	0x03, 0x1b
        /*003e*/ 	.short	0x00ff


	//----- nvinfo : EIATTR_NUM_BARRIERS
	.align		4
        /*0040*/ 	.byte	0x02, 0x4c
        /*0042*/ 	.byte	0x01
	.zero		1


	//----- nvinfo : EIATTR_MERCURY_ISA_VERSION
	.align		4
        /*0044*/ 	.byte	0x03, 0x5f
        /*0046*/ 	.short	0x0101


	//----- nvinfo : EIATTR_VRC_CTA_INIT_COUNT
	.align		4
        /*0048*/ 	.byte	0x02, 0x4a
	.zero		1
	.zero		1


	//----- nvinfo : EIATTR_EXIT_INSTR_OFFSETS
	.align		4
        /*004c*/ 	.byte	0x04, 0x1c
        /*004e*/ 	.short	(.L_15 - .L_14)


	//   ....[0]....
.L_14:
        /*0050*/ 	.word	0x000000d0


	//   ....[1]....
        /*0054*/ 	.word	0x00000a30


	//   ....[2]....
        /*0058*/ 	.word	0x00000de0


	//----- nvinfo : EIATTR_CRS_STACK_SIZE
	.align		4
.L_15:
        /*005c*/ 	.byte	0x04, 0x1e
        /*005e*/ 	.short	(.L_17 - .L_16)
.L_16:
        /*0060*/ 	.word	0x00000000


	//----- nvinfo : EIATTR_CBANK_PARAM_SIZE
	.align		4
.L_17:
        /*0064*/ 	.byte	0x03, 0x19
        /*0066*/ 	.short	0x0010


	//----- nvinfo : EIATTR_PARAM_CBANK
	.align		4
        /*0068*/ 	.byte	0x04, 0x0a
        /*006a*/ 	.short	(.L_19 - .L_18)
	.align		4
.L_18:
        /*006c*/ 	.word	index@(.nv.constant0._Z18calculateParallel2Piii)
        /*0070*/ 	.short	0x0380
        /*0072*/ 	.short	0x0010


	//----- nvinfo : EIATTR_SW_WAR
	.align		4
.L_19:
        /*0074*/ 	.byte	0x04, 0x36
        /*0076*/ 	.short	(.L_21 - .L_20)
.L_20:
        /*0078*/ 	.word	0x00000008
.L_21:


//--------------------- .nv.callgraph             --------------------------
	.section	.nv.callgraph,"",@"SHT_CUDA_CALLGRAPH"
	.align	4
	.sectionentsize	8
	.align		4
        /*0000*/ 	.word	0x00000000
	.align		4
        /*0004*/ 	.word	0xffffffff
	.align		4
        /*0008*/ 	.word	0x00000000
	.align		4
        /*000c*/ 	.word	0xfffffffe
	.align		4
        /*0010*/ 	.word	0x00000000
	.align		4
        /*0014*/ 	.word	0xfffffffd
	.align		4
        /*0018*/ 	.word	0x00000000
	.align		4
        /*001c*/ 	.word	0xfffffffc


//--------------------- .text._Z18calculateParallel2Piii --------------------------
	.section	.text._Z18calculateParallel2Piii,"ax",@progbits
	.align	128
        .global         _Z18calculateParallel2Piii
        .type           _Z18calculateParallel2Piii,@function
        .size           _Z18calculateParallel2Piii,(.L_x_15 - _Z18calculateParallel2Piii)
        .other          _Z18calculateParallel2Piii,@"STO_CUDA_ENTRY STV_DEFAULT"
_Z18calculateParallel2Piii:
.text._Z18calculateParallel2Piii:
[----:B------:R-:W-:Y:S01]  /*0000*/  LDC R1, c[0x0][0x37c] ;  /* 0x0000df00ff017b82 */ /* 0x000fe20000000800 */
[----:B------:R-:W0:Y:S07]  /*0010*/  S2R R0, SR_TID.X ;  /* 0x0000000000007919 */ /* 0x000e2e0000002100 */
[----:B------:R-:W0:Y:S01]  /*0020*/  LDC R11, c[0x0][0x360] ;  /* 0x0000d800ff0b7b82 */ /* 0x000e220000000800 */
[----:B------:R-:W1:Y:S07]  /*0030*/  S2R R7, SR_TID.Y ;  /* 0x0000000000077919 */ /* 0x000e6e0000002200 */
[----:B------:R-:W0:Y:S08]  /*0040*/  S2UR UR4, SR_CTAID.X ;  /* 0x00000000000479c3 */ /* 0x000e300000002500 */
[----:B------:R-:W1:Y:S08]  /*0050*/  S2UR UR5, SR_CTAID.Y ;  /* 0x00000000000579c3 */ /* 0x000e700000002600 */
[----:B------:R-:W1:Y:S08]  /*0060*/  LDC R8, c[0x0][0x364] ;  /* 0x0000d900ff087b82 */ /* 0x000e700000000800 */
[----:B------:R-:W2:Y:S01]  /*0070*/  LDC.64 R2, c[0x0][0x388] ;  /* 0x0000e200ff027b82 */ /* 0x000ea20000000a00 */
[----:B0-----:R-:W-:-:S02]  /*0080*/  IMAD R11, R11, UR4, R0 ;  /* 0x000000040b0b7c24 */ /* 0x001fc4000f8e0200 */
[----:B-1----:R-:W-:-:S05]  /*0090*/  IMAD R8, R8, UR5, R7 ;  /* 0x0000000508087c24 */ /* 0x002fca000f8e0207 */
[----:B------:R-:W-:Y:S02]  /*00a0*/  VIMNMX R5, PT, PT, R11, R8, !PT ;  /* 0x000000080b057248 */ /* 0x000fe40007fe0100 */
[----:B--2---:R-:W-:-:S04]  /*00b0*/  ISETP.GE.AND P0, PT, R3, 0x1, PT ;  /* 0x000000010300780c */ /* 0x004fc80003f06270 */
[----:B------:R-:W-:-:S13]  /*00c0*/  ISETP.GE.OR P0, PT, R5, R2, !P0 ;  /* 0x000000020500720c */ /* 0x000fda0004706670 */
[----:B------:R-:W-:Y:S05]  /*00d0*/  @P0 EXIT ;  /* 0x000000000000094d */ /* 0x000fea0003800000 */
[----:B------:R-:W0:Y:S01]  /*00e0*/  S2R R15, SR_CgaCtaId ;  /* 0x00000000000f7919 */ /* 0x000e220000008800 */
[----:B------:R-:W1:Y:S01]  /*00f0*/  LDC.64 R4, c[0x0][0x380] ;  /* 0x0000e000ff047b82 */ /* 0x000e620000000a00 */
[----:B------:R-:W-:Y:S01]  /*0100*/  VIADD R13, R7, 0x1 ;  /* 0x00000001070d7836 */ /* 0x000fe20000000000 */
[----:B------:R-:W-:Y:S01]  /*0110*/  ISETP.NE.AND P3, PT, R3, 0x1, PT ;  /* 0x000000010300780c */ /* 0x000fe20003f65270 */
[----:B------:R-:W-:Y:S01]  /*0120*/  VIADD R9, R2, 0xffffffff ;  /* 0xffffffff02097836 */ /* 0x000fe20000000000 */
[----:B------:R-:W-:Y:S01]  /*0130*/  MOV R10, 0x400 ;  /* 0x00000400000a7802 */ /* 0x000fe20000000f00 */
[----:B------:R-:W2:Y:S01]  /*0140*/  LDCU.64 UR4, c[0x0][0x358] ;  /* 0x00006b00ff0477ac */ /* 0x000ea20008000a00 */
[----:B------:R-:W-:Y:S01]  /*0150*/  VIADDMNMX.U32 R6, R0, 0x1, R13, !PT ;  /* 0x0000000100067846 */ /* 0x000fe2000780000d */
[----:B------:R-:W-:Y:S01]  /*0160*/  IMAD R13, R8, R2, R11 ;  /* 0x00000002080d7224 */ /* 0x000fe200078e020b */
[-C--:B------:R-:W-:Y:S02]  /*0170*/  ISETP.NE.AND P1, PT, R7, R9.reuse, PT ;  /* 0x000000090700720c */ /* 0x080fe40003f25270 */
[----:B------:R-:W-:-:S02]  /*0180*/  ISETP.GE.U32.AND P0, PT, R6, R9, PT ;  /* 0x000000090600720c */ /* 0x000fc40003f06070 */
[CC--:B------:R-:W-:Y:S02]  /*0190*/  ISETP.NE.AND P2, PT, R0.reuse, R9.reuse, PT ;  /* 0x000000090000720c */ /* 0x0c0fe40003f45270 */
[----:B------:R-:W-:Y:S02]  /*01a0*/  P2R R18, PR, RZ, 0x1 ;  /* 0x00000001ff127803 */ /* 0x000fe40000000000 */
[C---:B------:R-:W-:Y:S02]  /*01b0*/  ISETP.EQ.AND P0, PT, R0.reuse, RZ, !P1 ;  /* 0x000000ff0000720c */ /* 0x040fe40004f02270 */
[C---:B------:R-:W-:Y:S02]  /*01c0*/  ISETP.EQ.AND P1, PT, R0.reuse, R9, !P1 ;  /* 0x000000090000720c */ /* 0x040fe40004f22270 */
[----:B------:R-:W-:Y:S02]  /*01d0*/  ISETP.EQ.AND P2, PT, R7, RZ, !P2 ;  /* 0x000000ff0700720c */ /* 0x000fe40005742270 */
[----:B------:R-:W-:Y:S01]  /*01e0*/  LOP3.LUT R21, R0, R7, RZ, 0xfc, !PT ;  /* 0x0000000700157212 */ /* 0x000fe200078efcff */
[----:B-1----:R-:W-:Y:S01]  /*01f0*/  IMAD.WIDE R4, R13, 0x4, R4 ;  /* 0x000000040d047825 */ /* 0x002fe200078e0204 */
[----:B0-----:R-:W-:-:S05]  /*0200*/  LEA R10, R15, R10, 0x18 ;  /* 0x0000000a0f0a7211 */ /* 0x001fca00078ec0ff */
[--C-:B------:R-:W-:Y:S02]  /*0210*/  IMAD R11, R7, 0x48, R10.reuse ;  /* 0x00000048070b7824 */ /* 0x100fe400078e020a */
[C---:B------:R-:W-:Y:S02]  /*0220*/  IMAD R2, R0.reuse, 0x4, R10 ;  /* 0x0000000400027824 */ /* 0x040fe400078e020a */
[----:B------:R-:W-:Y:S01]  /*0230*/  IMAD R8, R0, 0x4, R11 ;  /* 0x0000000400087824 */ /* 0x000fe200078e020b */
[----:B--2---:R-:W-:Y:S06]  /*0240*/  @!P3 BRA `(.L_x_0) ;  /* 0x0000000400ecb947 */ /* 0x004fec0003800000 */
[----:B------:R-:W-:Y:S02]  /*0250*/  LOP3.LUT R3, R3, 0x7ffffffe, RZ, 0xc0, !PT ;  /* 0x7ffffffe03037812 */ /* 0x000fe400078ec0ff */
[----:B------:R-:W-:-:S03]  /*0260*/  ISETP.NE.AND P6, PT, R7, RZ, PT ;  /* 0x000000ff0700720c */ /* 0x000fc60003fc5270 */
[----:B------:R-:W-:-:S10]  /*0270*/  IMAD.MOV R3, RZ, RZ, -R3 ;  /* 0x000000ffff037224 */ /* 0x000fd400078e0a03 */
.L_x_9:
[----:B------:R-:W2:Y:S01]  /*0280*/  LDG.E R13, desc[UR4][R4.64] ;  /* 0x00000004040d7981 */ /* 0x000ea2000c1e1900 */
[----:B------:R-:W-:Y:S01]  /*0290*/  ISETP.NE.AND P3, PT, R21, RZ, PT ;  /* 0x000000ff1500720c */ /* 0x000fe20003f65270 */
[----:B------:R-:W-:Y:S01]  /*02a0*/  BSSY.RECONVERGENT B0, `(.L_x_1) ;  /* 0x000002b000007945 */ /* 0x000fe20003800200 */
[----:B------:R-:W-:Y:S01]  /*02b0*/  ISETP.NE.AND P5, PT, R0, RZ, PT ;  /* 0x000000ff0000720c */ /* 0x000fe20003fa5270 */
[----:B------:R-:W0:Y:S01]  /*02c0*/  @P0 S2R R17, SR_CgaCtaId ;  /* 0x0000000000110919 */ /* 0x000e220000008800 */
[----:B------:R-:W-:Y:S02]  /*02d0*/  ISETP.NE.AND P4, PT, R7, R9, PT ;  /* 0x000000090700720c */ /* 0x000fe40003f85270 */
[----:B------:R-:W-:Y:S01]  /*02e0*/  P2R R10, PR, RZ, 0x20 ;  /* 0x00000020ff0a7803 */ /* 0x000fe20000000000 */
[----:B------:R-:W1:Y:S01]  /*02f0*/  @P1 S2R R19, SR_CgaCtaId ;  /* 0x0000000000131919 */ /* 0x000e620000008800 */
[----:B------:R-:W-:Y:S02]  /*0300*/  @P0 MOV R12, 0x400 ;  /* 0x00000400000c0802 */ /* 0x000fe40000000f00 */
[----:B------:R-:W-:Y:S01]  /*0310*/  @P1 MOV R14, 0x400 ;  /* 0x00000400000e1802 */ /* 0x000fe20000000f00 */
[----:B------:R-:W3:Y:S01]  /*0320*/  @P2 S2R R23, SR_CgaCtaId ;  /* 0x0000000000172919 */ /* 0x000ee20000008800 */
[----:B------:R-:W-:-:S02]  /*0330*/  @P2 MOV R16, 0x400 ;  /* 0x0000040000102802 */ /* 0x000fc40000000f00 */
[----:B------:R-:W-:Y:S01]  /*0340*/  @!P3 MOV R10, 0x400 ;  /* 0x00000400000ab802 */ /* 0x000fe20000000f00 */
[----:B------:R-:W4:Y:S01]  /*0350*/  @!P3 S2R R15, SR_CgaCtaId ;  /* 0x00000000000fb919 */ /* 0x000f220000008800 */
[----:B------:R0:W-:Y:S01]  /*0360*/  @!P6 STS [R2+0x4], RZ ;  /* 0x000004ff0200e388 */ /* 0x0001e20000000800 */
[----:B------:R-:W-:-:S03]  /*0370*/  ISETP.GE.U32.AND P6, PT, R6, R9, PT ;  /* 0x000000090600720c */ /* 0x000fc60003fc6070 */
[----:B------:R0:W-:Y:S01]  /*0380*/  @!P5 STS [R11+0x48], RZ ;  /* 0x000048ff0b00d388 */ /* 0x0001e20000000800 */
[----:B------:R-:W-:-:S03]  /*0390*/  ISETP.NE.AND P5, PT, R0, R9, PT ;  /* 0x000000090000720c */ /* 0x000fc60003fa5270 */
[----:B------:R0:W-:Y:S02]  /*03a0*/  @!P4 STS [R2+0x4cc], RZ ;  /* 0x0004ccff0200c388 */ /* 0x0001e40000000800 */
[----:B0-----:R-:W-:-:S08]  /*03b0*/  @P0 LEA R17, R17, R12, 0x18 ;  /* 0x0000000c11110211 */ /* 0x001fd000078ec0ff */
[----:B------:R0:W-:Y:S01]  /*03c0*/  @!P5 STS [R11+0x8c], RZ ;  /* 0x00008cff0b00d388 */ /* 0x0001e20000000800 */
[----:B-1----:R-:W-:Y:S02]  /*03d0*/  @P1 LEA R14, R19, R14, 0x18 ;  /* 0x0000000e130e1211 */ /* 0x002fe400078ec0ff */
[----:B---3--:R-:W-:Y:S02]  /*03e0*/  @P2 LEA R16, R23, R16, 0x18 ;  /* 0x0000001017102211 */ /* 0x008fe400078ec0ff */
[----:B----4-:R-:W-:Y:S01]  /*03f0*/  @!P3 LEA R12, R15, R10, 0x18 ;  /* 0x0000000a0f0cb211 */ /* 0x010fe200078ec0ff */
[----:B------:R-:W-:-:S04]  /*0400*/  IMAD.MOV.U32 R15, RZ, RZ, RZ ;  /* 0x000000ffff0f7224 */ /* 0x000fc800078e00ff */
[----:B------:R0:W-:Y:S04]  /*0410*/  @!P3 STS [R12], RZ ;  /* 0x000000ff0c00b388 */ /* 0x0001e80000000800 */
[----:B------:R0:W-:Y:S04]  /*0420*/  @P0 STS [R17+0x44], RZ ;  /* 0x000044ff11000388 */ /* 0x0001e80000000800 */
[----:B------:R0:W-:Y:S04]  /*0430*/  @P1 STS [R14+0x50c], RZ ;  /* 0x00050cff0e001388 */ /* 0x0001e80000000800 */
[----:B------:R0:W-:Y:S04]  /*0440*/  @P2 STS [R16+0x4c8], RZ ;  /* 0x0004c8ff10002388 */ /* 0x0001e80000000800 */
[----:B--2---:R0:W-:Y:S01]  /*0450*/  STS [R8+0x4c], R13 ;  /* 0x00004c0d08007388 */ /* 0x0041e20000000800 */
[----:B------:R-:W-:Y:S06]  /*0460*/  BAR.SYNC.DEFER_BLOCKING 0x0 ;  /* 0x0000000000007b1d */ /* 0x000fec0000010000 */
[----:B------:R0:W1:Y:S01]  /*0470*/  LDS R10, [R8+0x4c] ;  /* 0x00004c00080a7984 */ /* 0x0000620000000800 */
[----:B------:R-:W-:Y:S05]  /*0480*/  @P6 BRA `(.L_x_2) ;  /* 0x0000000000306947 */ /* 0x000fea0003800000 */
[----:B0-----:R-:W-:Y:S04]  /*0490*/  LDS R12, [R8] ;  /* 0x00000000080c7984 */ /* 0x001fe80000000800 */
[----:B------:R-:W-:Y:S04]  /*04a0*/  LDS R13, [R8+0x4] ;  /* 0x00000400080d7984 */ /* 0x000fe80000000800 */
[----:B------:R-:W0:Y:S04]  /*04b0*/  LDS R14, [R8+0x8] ;  /* 0x00000800080e7984 */ /* 0x000e280000000800 */
[----:B------:R-:W1:Y:S04]  /*04c0*/  LDS R15, [R8+0x48] ;  /* 0x00004800080f7984 */ /* 0x000e680000000800 */
[----:B------:R-:W-:Y:S04]  /*04d0*/  LDS R16, [R8+0x50] ;  /* 0x0000500008107984 */ /* 0x000fe80000000800 */
[----:B------:R-:W2:Y:S04]  /*04e0*/  LDS R17, [R8+0x90] ;  /* 0x0000900008117984 */ /* 0x000ea80000000800 */
[----:B------:R-:W-:Y:S04]  /*04f0*/  LDS R20, [R8+0x94] ;  /* 0x0000940008147984 */ /* 0x000fe80000000800 */
[----:B------:R-:W3:Y:S01]  /*0500*/  LDS R19, [R8+0x98] ;  /* 0x0000980008137984 */ /* 0x000ee20000000800 */
[----:B0-----:R-:W-:-:S04]  /*0510*/  IADD3 R13, PT, PT, R14, R13, R12 ;  /* 0x0000000d0e0d7210 */ /* 0x001fc80007ffe00c */
[----:B-1----:R-:W-:-:S04]  /*0520*/  IADD3 R13, PT, PT, R10, R15, R13 ;  /* 0x0000000f0a0d7210 */ /* 0x002fc80007ffe00d */
[----:B--2---:R-:W-:-:S04]  /*0530*/  IADD3 R13, PT, PT, R17, R16, R13 ;  /* 0x00000010110d7210 */ /* 0x004fc80007ffe00d */
[----:B---3--:R-:W-:-:S07]  /*0540*/  IADD3 R15, PT, PT, R19, R20, R13 ;  /* 0x00000014130f7210 */ /* 0x008fce0007ffe00d */
.L_x_2:
[----:B------:R-:W-:Y:S05]  /*0550*/  BSYNC.RECONVERGENT B0 ;  /* 0x0000000000007941 */ /* 0x000fea0003800200 */
.L_x_1:
[----:B-1----:R-:W-:Y:S01]  /*0560*/  IMAD.IADD R15, R15, 0x1, -R10 ;  /* 0x000000010f0f7824 */ /* 0x002fe200078e0a0a */
[----:B------:R-:W-:Y:S01]  /*0570*/  BSSY.RECONVERGENT B0, `(.L_x_3) ;  /* 0x000000a000007945 */ /* 0x000fe20003800200 */
[----:B0-----:R-:W-:-:S03]  /*0580*/  IMAD.MOV.U32 R13, RZ, RZ, 0x1 ;  /* 0x00000001ff0d7424 */ /* 0x001fc600078e00ff */
[----:B------:R-:W-:-:S13]  /*0590*/  ISETP.NE.AND P6, PT, R15, 0x3, PT ;  /* 0x000000030f00780c */ /* 0x000fda0003fc5270 */
[----:B------:R-:W-:Y:S05]  /*05a0*/  @!P6 BRA `(.L_x_4) ;  /* 0x000000000018e947 */ /* 0x000fea0003800000 */
[----:B------:R-:W-:Y:S02]  /*05b0*/  ISETP.NE.AND P6, PT, R15, 0x2, PT ;  /* 0x000000020f00780c */ /* 0x000fe40003fc5270 */
[----:B------:R-:W-:-:S11]  /*05c0*/  P2R R12, PR, RZ, 0x1 ;  /* 0x00000001ff0c7803 */ /* 0x000fd60000000000 */
[----:B------:R-:W-:-:S04]  /*05d0*/  @!P6 ISETP.NE.AND P0, PT, R10, RZ, PT ;  /* 0x000000ff0a00e20c */ /* 0x000fc80003f05270 */
[----:B------:R-:W-:Y:S01]  /*05e0*/  @!P6 SEL R13, RZ, 0x1, !P0 ;  /* 0x00000001ff0de807 */ /* 0x000fe20004000000 */
[----:B------:R-:W-:Y:S01]  /*05f0*/  @P6 IMAD.MOV.U32 R13, RZ, RZ, RZ ;  /* 0x000000ffff0d6224 */ /* 0x000fe200078e00ff */
[----:B------:R-:W-:-:S13]  /*0600*/  ISETP.NE.AND P0, PT, R12, RZ, PT ;  /* 0x000000ff0c00720c */ /* 0x000fda0003f05270 */
.L_x_4:
[----:B------:R-:W-:Y:S05]  /*0610*/  BSYNC.RECONVERGENT B0 ;  /* 0x0000000000007941 */ /* 0x000fea0003800200 */
.L_x_3:
[----:B------:R0:W-:Y:S01]  /*0620*/  STG.E desc[UR4][R4.64], R13 ;  /* 0x0000000d04007986 */ /* 0x0001e2000c101904 */
[----:B------:R-:W-:Y:S02]  /*0630*/  P2R R10, PR, RZ, 0x20 ;  /* 0x00000020ff0a7803 */ /* 0x000fe40000000000 */
[----:B------:R-:W-:Y:S01]  /*0640*/  ISETP.NE.AND P6, PT, R7, RZ, PT ;  /* 0x000000ff0700720c */ /* 0x000fe20003fc5270 */
[----:B------:R-:W-:Y:S01]  /*0650*/  BAR.SYNC.DEFER_BLOCKING 0x0 ;  /* 0x0000000000007b1d */ /* 0x000fe20000010000 */
[----:B------:R-:W-:-:S05]  /*0660*/  ISETP.NE.AND P5, PT, R0, RZ, PT ;  /* 0x000000ff0000720c */ /* 0x000fca0003fa5270 */
[----:B------:R-:W2:Y:S01]  /*0670*/  LDG.E R15, desc[UR4][R4.64] ;  /* 0x00000004040f7981 */ /* 0x000ea2000c1e1900 */
[----:B------:R-:W1:Y:S01]  /*0680*/  @!P3 S2R R17, SR_CgaCtaId ;  /* 0x000000000011b919 */ /* 0x000e620000008800 */
[----:B------:R-:W3:Y:S01]  /*0690*/  @P0 S2R R19, SR_CgaCtaId ;  /* 0x0000000000130919 */ /* 0x000ee20000008800 */
[----:B------:R-:W4:Y:S01]  /*06a0*/  @P1 S2R R14, SR_CgaCtaId ;  /* 0x00000000000e1919 */ /* 0x000f220000008800 */
[----:B------:R-:W5:Y:S02]  /*06b0*/  @P2 S2R R23, SR_CgaCtaId ;  /* 0x0000000000172919 */ /* 0x000f640000008800 */
[----:B------:R0:W-:Y:S04]  /*06c0*/  @!P6 STS [R2+0x4], RZ ;  /* 0x000004ff0200e388 */ /* 0x0001e80000000800 */
[----:B------:R1:W-:Y:S01]  /*06d0*/  @!P5 STS [R11+0x48], RZ ;  /* 0x000048ff0b00d388 */ /* 0x0003e20000000800 */
[----:B------:R-:W-:-:S02]  /*06e0*/  ISETP.NE.AND P5, PT, R10, RZ, PT ;  /* 0x000000ff0a00720c */ /* 0x000fc40003fa5270 */
[----:B------:R-:W-:Y:S01]  /*06f0*/  @!P3 MOV R10, 0x400 ;  /* 0x00000400000ab802 */ /* 0x000fe20000000f00 */
[----:B------:R1:W-:Y:S01]  /*0700*/  @!P4 STS [R2+0x4cc], RZ ;  /* 0x0004ccff0200c388 */ /* 0x0003e20000000800 */
[----:B------:R-:W-:Y:S02]  /*0710*/  @P0 MOV R12, 0x400 ;  /* 0x00000400000c0802 */ /* 0x000fe40000000f00 */
[----:B0-----:R-:W-:Y:S02]  /*0720*/  @P1 MOV R13, 0x400 ;  /* 0x00000400000d1802 */ /* 0x001fe40000000f00 */
[----:B------:R-:W-:Y:S02]  /*0730*/  @P2 MOV R16, 0x400 ;  /* 0x0000040000102802 */ /* 0x000fe40000000f00 */
[----:B-1----:R-:W-:Y:S02]  /*0740*/  @!P3 LEA R17, R17, R10, 0x18 ;  /* 0x0000000a1111b211 */ /* 0x002fe400078ec0ff */
[----:B---3--:R-:W-:Y:S01]  /*0750*/  @P0 LEA R12, R19, R12, 0x18 ;  /* 0x0000000c130c0211 */ /* 0x008fe200078ec0ff */
[----:B------:R0:W-:Y:S01]  /*0760*/  @!P5 STS [R11+0x8c], RZ ;  /* 0x00008cff0b00d388 */ /* 0x0001e20000000800 */
[----:B----4-:R-:W-:-:S03]  /*0770*/  @P1 LEA R14, R14, R13, 0x18 ;  /* 0x0000000d0e0e1211 */ /* 0x010fc600078ec0ff */
[----:B------:R0:W-:Y:S01]  /*0780*/  @!P3 STS [R17], RZ ;  /* 0x000000ff1100b388 */ /* 0x0001e20000000800 */
[----:B-----5:R-:W-:-:S03]  /*0790*/  @P2 LEA R16, R23, R16, 0x18 ;  /* 0x0000001017102211 */ /* 0x020fc600078ec0ff */
[----:B------:R0:W-:Y:S04]  /*07a0*/  @P0 STS [R12+0x44], RZ ;  /* 0x000044ff0c000388 */ /* 0x0001e80000000800 */
[----:B------:R0:W-:Y:S04]  /*07b0*/  @P1 STS [R14+0x50c], RZ ;  /* 0x00050cff0e001388 */ /* 0x0001e80000000800 */
[----:B------:R0:W-:Y:S01]  /*07c0*/  @P2 STS [R16+0x4c8], RZ ;  /* 0x0004c8ff10002388 */ /* 0x0001e20000000800 */
[----:B------:R-:W-:Y:S01]  /*07d0*/  ISETP.GE.U32.AND P4, PT, R6, R9, PT ;  /* 0x000000090600720c */ /* 0x000fe20003f86070 */
[----:B------:R-:W-:Y:S01]  /*07e0*/  BSSY.RECONVERGENT B0, `(.L_x_5) ;  /* 0x0000012000007945 */ /* 0x000fe20003800200 */
[----:B------:R-:W-:Y:S01]  /*07f0*/  IMAD.MOV.U32 R13, RZ, RZ, RZ ;  /* 0x000000ffff0d7224 */ /* 0x000fe200078e00ff */
[----:B--2---:R0:W-:Y:S01]  /*0800*/  STS [R8+0x4c], R15 ;  /* 0x00004c0f08007388 */ /* 0x0041e20000000800 */
[----:B------:R-:W-:Y:S06]  /*0810*/  BAR.SYNC.DEFER_BLOCKING 0x0 ;  /* 0x0000000000007b1d */ /* 0x000fec0000010000 */
[----:B------:R0:W1:Y:S03]  /*0820*/  LDS R10, [R8+0x4c] ;  /* 0x00004c00080a7984 */ /* 0x0000660000000800 */
        /* <DEDUP_REMOVED lines=13> */
.L_x_6:
[----:B------:R-:W-:Y:S05]  /*0900*/  BSYNC.RECONVERGENT B0 ;  /* 0x0000000000007941 */ /* 0x000fea0003800200 */
.L_x_5:
[----:B01----:R-:W-:Y:S01]  /*0910*/  IMAD.IADD R12, R13, 0x1, -R10 ;  /* 0x000000010d0c7824 */ /* 0x003fe200078e0a0a */
[----:B------:R-:W-:Y:S01]  /*0920*/  BSSY.RECONVERGENT B0, `(.L_x_7) ;  /* 0x0000008000007945 */ /* 0x000fe20003800200 */
[----:B------:R-:W-:-:S03]  /*0930*/  IMAD.MOV.U32 R13, RZ, RZ, 0x1 ;  /* 0x00000001ff0d7424 */ /* 0x000fc600078e00ff */
[----:B------:R-:W-:-:S13]  /*0940*/  ISETP.NE.AND P3, PT, R12, 0x3, PT ;  /* 0x000000030c00780c */ /* 0x000fda0003f65270 */
[----:B------:R-:W-:Y:S05]  /*0950*/  @!P3 BRA `(.L_x_8) ;  /* 0x000000000010b947 */ /* 0x000fea0003800000 */
[----:B------:R-:W-:-:S13]  /*0960*/  ISETP.NE.AND P4, PT, R12, 0x2, PT ;  /* 0x000000020c00780c */ /* 0x000fda0003f85270 */
[----:B------:R-:W-:-:S04]  /*0970*/  @!P4 ISETP.NE.AND P3, PT, R10, RZ, PT ;  /* 0x000000ff0a00c20c */ /* 0x000fc80003f65270 */
[----:B------:R-:W-:Y:S01]  /*0980*/  @!P4 SEL R13, RZ, 0x1, !P3 ;  /* 0x00000001ff0dc807 */ /* 0x000fe20005800000 */
[----:B------:R-:W-:-:S08]  /*0990*/  @P4 IMAD.MOV.U32 R13, RZ, RZ, RZ ;  /* 0x000000ffff0d4224 */ /* 0x000fd000078e00ff */
.L_x_8:
[----:B------:R-:W-:Y:S05]  /*09a0*/  BSYNC.RECONVERGENT B0 ;  /* 0x0000000000007941 */ /* 0x000fea0003800200 */
.L_x_7:
[----:B------:R-:W-:Y:S01]  /*09b0*/  VIADD R3, R3, 0x2 ;  /* 0x0000000203037836 */ /* 0x000fe20000000000 */
[----:B------:R0:W-:Y:S01]  /*09c0*/  STG.E desc[UR4][R4.64], R13 ;  /* 0x0000000d04007986 */ /* 0x0001e2000c101904 */
[----:B------:R-:W-:Y:S03]  /*09d0*/  BAR.SYNC.DEFER_BLOCKING 0x0 ;  /* 0x0000000000007b1d */ /* 0x000fe60000010000 */
[----:B------:R-:W-:-:S13]  /*09e0*/  ISETP.NE.AND P3, PT, R3, RZ, PT ;  /* 0x000000ff0300720c */ /* 0x000fda0003f65270 */
[----:B0-----:R-:W-:Y:S05]  /*09f0*/  @P3 BRA `(.L_x_9) ;  /* 0xfffffff800203947 */ /* 0x001fea000383ffff */
.L_x_0:
[----:B------:R-:W0:Y:S02]  /*0a00*/  LDC R3, c[0x0][0x38c] ;  /* 0x0000e300ff037b82 */ /* 0x000e240000000800 */
[----:B0-----:R-:W-:-:S04]  /*0a10*/  LOP3.LUT R3, R3, 0x1, RZ, 0xc0, !PT ;  /* 0x0000000103037812 */ /* 0x001fc800078ec0ff */
[----:B------:R-:W-:-:S13]  /*0a20*/  ISETP.NE.U32.AND P3, PT, R3, 0x1, PT ;  /* 0x000000010300780c */ /* 0x000fda0003f65070 */
[----:B------:R-:W-:Y:S05]  /*0a30*/  @P3 EXIT ;  /* 0x000000000000394d */ /* 0x000fea0003800000 */
[----:B------:R-:W2:Y:S01]  /*0a40*/  LDG.E R3, desc[UR4][R4.64] ;  /* 0x0000000404037981 */ /* 0x000ea2000c1e1900 */
[----:B------:R-:W-:Y:S02]  /*0a50*/  ISETP.NE.AND P3, PT, R21, RZ, PT ;  /* 0x000000ff1500720c */ /* 0x000fe40003f65270 */
[----:B------:R-:W-:Y:S01]  /*0a60*/  ISETP.NE.AND P6, PT, R18, RZ, PT ;  /* 0x000000ff1200720c */ /* 0x000fe20003fc5270 */
[----:B------:R-:W0:Y:S01]  /*0a70*/  @P0 S2R R15, SR_CgaCtaId ;  /* 0x00000000000f0919 */ /* 0x000e220000008800 */
[----:B------:R-:W1:Y:S09]  /*0a80*/  @P1 S2R R10, SR_CgaCtaId ;  /* 0x00000000000a1919 */ /* 0x000e720000008800 */
[----:B------:R-:W3:Y:S01]  /*0a90*/  @!P3 S2R R13, SR_CgaCtaId ;  /* 0x00000000000db919 */ /* 0x000ee20000008800 */
[----:B------:R-:W4:Y:S01]  /*0aa0*/  @P2 S2R R12, SR_CgaCtaId ;  /* 0x00000000000c2919 */ /* 0x000f220000008800 */
[----:B------:R-:W-:-:S02]  /*0ab0*/  ISETP.NE.AND P5, PT, R7, RZ, PT ;  /* 0x000000ff0700720c */ /* 0x000fc40003fa5270 */
[----:B------:R-:W-:Y:S02]  /*0ac0*/  ISETP.NE.AND P4, PT, R0, RZ, PT ;  /* 0x000000ff0000720c */ /* 0x000fe40003f85270 */
[----:B------:R-:W-:-:S09]  /*0ad0*/  @P0 MOV R6, 0x400 ;  /* 0x0000040000060802 */ /* 0x000fd20000000f00 */
[----:B------:R0:W-:Y:S01]  /*0ae0*/  @!P5 STS [R2+0x4], RZ ;  /* 0x000004ff0200d388 */ /* 0x0001e20000000800 */
[----:B------:R-:W-:-:S03]  /*0af0*/  ISETP.NE.AND P5, PT, R7, R9, PT ;  /* 0x000000090700720c */ /* 0x000fc60003fa5270 */
[----:B------:R0:W-:Y:S01]  /*0b00*/  @!P4 STS [R11+0x48], RZ ;  /* 0x000048ff0b00c388 */ /* 0x0001e20000000800 */
[----:B------:R-:W-:Y:S02]  /*0b10*/  ISETP.NE.AND P4, PT, R0, R9, PT ;  /* 0x000000090000720c */ /* 0x000fe40003f85270 */
[----:B------:R-:W-:Y:S02]  /*0b20*/  @!P3 MOV R0, 0x400 ;  /* 0x000004000000b802 */ /* 0x000fe40000000f00 */
[----:B------:R-:W-:Y:S02]  /*0b30*/  @P1 MOV R7, 0x400 ;  /* 0x0000040000071802 */ /* 0x000fe40000000f00 */
[----:B------:R-:W-:Y:S02]  /*0b40*/  @P2 MOV R9, 0x400 ;  /* 0x0000040000092802 */ /* 0x000fe40000000f00 */
[----:B0-----:R-:W-:Y:S02]  /*0b50*/  @P0 LEA R6, R15, R6, 0x18 ;  /* 0x000000060f060211 */ /* 0x001fe400078ec0ff */
[----:B---3--:R-:W-:Y:S01]  /*0b60*/  @!P3 LEA R13, R13, R0, 0x18 ;  /* 0x000000000d0db211 */ /* 0x008fe200078ec0ff */
[----:B------:R0:W-:Y:S01]  /*0b70*/  @!P5 STS [R2+0x4cc], RZ ;  /* 0x0004ccff0200d388 */ /* 0x0001e20000000800 */
[----:B-1----:R-:W-:-:S02]  /*0b80*/  @P1 LEA R10, R10, R7, 0x18 ;  /* 0x000000070a0a1211 */ /* 0x002fc400078ec0ff */
[----:B----4-:R-:W-:Y:S01]  /*0b90*/  @P2 LEA R9, R12, R9, 0x18 ;  /* 0x000000090c092211 */ /* 0x010fe200078ec0ff */
[----:B------:R0:W-:Y:S04]  /*0ba0*/  @!P4 STS [R11+0x8c], RZ ;  /* 0x00008cff0b00c388 */ /* 0x0001e80000000800 */
[----:B------:R0:W-:Y:S04]  /*0bb0*/  @!P3 STS [R13], RZ ;  /* 0x000000ff0d00b388 */ /* 0x0001e80000000800 */
[----:B------:R0:W-:Y:S04]  /*0bc0*/  @P0 STS [R6+0x44], RZ ;  /* 0x000044ff06000388 */ /* 0x0001e80000000800 */
[----:B------:R0:W-:Y:S04]  /*0bd0*/  @P1 STS [R10+0x50c], RZ ;  /* 0x00050cff0a001388 */ /* 0x0001e80000000800 */
[----:B------:R0:W-:Y:S01]  /*0be0*/  @P2 STS [R9+0x4c8], RZ ;  /* 0x0004c8ff09002388 */ /* 0x0001e20000000800 */
[----:B------:R-:W-:Y:S01]  /*0bf0*/  BSSY.RECONVERGENT B0, `(.L_x_10) ;  /* 0x0000012000007945 */ /* 0x000fe20003800200 */
[----:B------:R-:W-:-:S02]  /*0c00*/  IMAD.MOV.U32 R7, RZ, RZ, RZ ;  /* 0x000000ffff077224 */ /* 0x000fc400078e00ff */
        /* <DEDUP_REMOVED lines=16> */
.L_x_11:
[----:B------:R-:W-:Y:S05]  /*0d10*/  BSYNC.RECONVERGENT B0 ;  /* 0x0000000000007941 */ /* 0x000fea0003800200 */
.L_x_10:
[----:B-1----:R-:W-:Y:S01]  /*0d20*/  IMAD.IADD R7, R7, 0x1, -R0 ;  /* 0x0000000107077824 */ /* 0x002fe200078e0a00 */
[----:B------:R-:W-:Y:S01]  /*0d30*/  BSSY.RECONVERGENT B0, `(.L_x_12) ;  /* 0x0000008000007945 */ /* 0x000fe20003800200 */
[----:B0-----:R-:W-:-:S03]  /*0d40*/  IMAD.MOV.U32 R3, RZ, RZ, 0x1 ;  /* 0x00000001ff037424 */ /* 0x001fc600078e00ff */
[----:B------:R-:W-:-:S13]  /*0d50*/  ISETP.NE.AND P0, PT, R7, 0x3, PT ;  /* 0x000000030700780c */ /* 0x000fda0003f05270 */
[----:B------:R-:W-:Y:S05]  /*0d60*/  @!P0 BRA `(.L_x_13) ;  /* 0x0000000000108947 */ /* 0x000fea0003800000 */
[----:B------:R-:W-:-:S13]  /*0d70*/  ISETP.NE.AND P1, PT, R7, 0x2, PT ;  /* 0x000000020700780c */ /* 0x000fda0003f25270 */
[----:B------:R-:W-:-:S04]  /*0d80*/  @!P1 ISETP.NE.AND P0, PT, R0, RZ, PT ;  /* 0x000000ff0000920c */ /* 0x000fc80003f05270 */
[----:B------:R-:W-:Y:S01]  /*0d90*/  @!P1 SEL R3, RZ, 0x1, !P0 ;  /* 0x00000001ff039807 */ /* 0x000fe20004000000 */
[----:B------:R-:W-:-:S08]  /*0da0*/  @P1 IMAD.MOV.U32 R3, RZ, RZ, RZ ;  /* 0x000000ffff031224 */ /* 0x000fd000078e00ff */
.L_x_13:
[----:B------:R-:W-:Y:S05]  /*0db0*/  BSYNC.RECONVERGENT B0 ;  /* 0x0000000000007941 */ /* 0x000fea0003800200 */
.L_x_12:
[----:B------:R-:W-:Y:S01]  /*0dc0*/  STG.E desc[UR4][R4.64], R3 ;  /* 0x0000000304007986 */ /* 0x000fe2000c101904 */
[----:B------:R-:W-:Y:S06]  /*0dd0*/  BAR.SYNC.DEFER_BLOCKING 0x0 ;  /* 0x0000000000007b1d */ /* 0x000fec0000010000 */
[----:B------:R-:W-:Y:S05]  /*0de0*/  EXIT ;  /* 0x000000000000794d */ /* 0x000fea0003800000 */
.L_x_14:
[----:B------:R-:W-:-:S00]  /*0df0*/  BRA `(.L_x_14) ;  /* 0xfffffffc00fc7947 */ /* 0x000fc0000383ffff */
[----:B------:R-:W-:-:S00]  /*0e00*/  NOP ;  /* 0x0000000000007918 */ /* 0x000fc00000000000 */
[----:B------:R-:W-:-:S00]  /*0e10*/  NOP ;  /* 0x0000000000007918 */ /* 0x000fc00000000000 */
[----:B------:R-:W-:-:S00]  /*0e20*/  NOP ;  /* 0x0000000000007918 */ /* 0x000fc00000000000 */
[----:B------:R-:W-:-:S00]  /*0e30*/  NOP ;  /* 0x0000000000007918 */ /* 0x000fc00000000000 */
[----:B------:R-:W-:-:S00]  /*0e40*/  NOP ;  /* 0x0000000000007918 */ /* 0x000fc00000000000 */
[----:B------:R-:W-:-:S00]  /*0e50*/  NOP ;  /* 0x0000000000007918 */ /* 0x000fc00000000000 */
[----:B------:R-:W-:-:S00]  /*0e60*/  NOP ;  /* 0x0000000000007918 */ /* 0x000fc00000000000 */
[----:B------:R-:W-:-:S00]  /*0e70*/  NOP ;  /* 0x0000000000007918 */ /* 0x000fc00000000000 */
.L_x_15:


//--------------------- .nv.shared._Z18calculateParallel2Piii --------------------------
	.section	.nv.shared._Z18calculateParallel2Piii,"aw",@nobits
	.sectionflags	@""
	.align	4
.nv.shared._Z18calculateParallel2Piii:
	.zero		2320


//--------------------- .nv.shared.reserved.0     --------------------------
	.section	.nv.shared.reserved.0,"aw",@nobits
	.weak		__nv_reservedSMEM_offset_0_alias
	.size		__nv_reservedSMEM_offset_0_alias, 0, 64
	.other		__nv_reservedSMEM_offset_0_alias,@"STO_CUDA_RESERVED_SHARED STV_DEFAULT"
__nv_reservedSMEM_offset_0_alias:
	.zero		0
	.zero		64


//--------------------- .nv.constant0._Z18calculateParallel2Piii --------------------------
	.section	.nv.constant0._Z18calculateParallel2Piii,"a",@progbits
	.sectionflags	@""
	.align	4
.nv.constant0._Z18calculateParallel2Piii:
	.zero		912


//--------------------- SYMBOLS --------------------------

	.type		.nv.reservedSmem.offset0,@object
	.size		.nv.reservedSmem.offset0,0x4
	.type		.nv.reservedSmem.cap,@object
	.size		.nv.reservedSmem.cap,0x4
